//
// Generated by NVIDIA NVVM Compiler
//
// Compiler Build ID: CL-36424714
// Cuda compilation tools, release 13.0, V13.0.88
// Based on NVVM 20.0.0
//

.version 9.0
.target sm_100
.address_size 64

	// .globl	_Z13GPU_HoughTranPhiiPiff
.const .align 4 .b8 d_Cos[360];
.const .align 4 .b8 d_Sin[360];

.visible .entry _Z13GPU_HoughTranPhiiPiff(
	.param .u64 .ptr .align 1 _Z13GPU_HoughTranPhiiPiff_param_0,
	.param .u32 _Z13GPU_HoughTranPhiiPiff_param_1,
	.param .u32 _Z13GPU_HoughTranPhiiPiff_param_2,
	.param .u64 .ptr .align 1 _Z13GPU_HoughTranPhiiPiff_param_3,
	.param .f32 _Z13GPU_HoughTranPhiiPiff_param_4,
	.param .f32 _Z13GPU_HoughTranPhiiPiff_param_5
)
{
	.reg .pred 	%p<6>;
	.reg .b16 	%rs<2>;
	.reg .b32 	%r<29>;
	.reg .b32 	%f<17>;
	.reg .b64 	%rd<21>;

	ld.param.u64 	%rd6, [_Z13GPU_HoughTranPhiiPiff_param_0];
	ld.param.u32 	%r8, [_Z13GPU_HoughTranPhiiPiff_param_1];
	ld.param.u32 	%r9, [_Z13GPU_HoughTranPhiiPiff_param_2];
	ld.param.u64 	%rd7, [_Z13GPU_HoughTranPhiiPiff_param_3];
	ld.param.f32 	%f3, [_Z13GPU_HoughTranPhiiPiff_param_4];
	ld.param.f32 	%f4, [_Z13GPU_HoughTranPhiiPiff_param_5];
	cvta.to.global.u64 	%rd1, %rd7;
	mov.u32 	%r10, %ctaid.x;
	mov.u32 	%r11, %ntid.x;
	mov.u32 	%r12, %tid.x;
	mad.lo.s32 	%r1, %r10, %r11, %r12;
	mul.lo.s32 	%r13, %r9, %r8;
	setp.ge.s32 	%p1, %r1, %r13;
	@%p1 bra 	$L__BB0_8;
	cvta.to.global.u64 	%rd8, %rd6;
	shr.u32 	%r14, %r8, 31;
	add.s32 	%r15, %r8, %r14;
	shr.s32 	%r16, %r15, 1;
	shr.u32 	%r17, %r9, 31;
	add.s32 	%r18, %r9, %r17;
	shr.s32 	%r19, %r18, 1;
	div.s32 	%r20, %r1, %r8;
	mul.lo.s32 	%r21, %r20, %r8;
	sub.s32 	%r22, %r1, %r21;
	sub.s32 	%r2, %r22, %r16;
	sub.s32 	%r3, %r19, %r20;
	cvt.s64.s32 	%rd9, %r1;
	add.s64 	%rd10, %rd8, %rd9;
	ld.global.u8 	%rs1, [%rd10];
	setp.eq.s16 	%p2, %rs1, 0;
	@%p2 bra 	$L__BB0_8;
	cvt.rn.f32.s32 	%f1, %r2;
	mov.u64 	%rd13, d_Sin;
	add.s64 	%rd20, %rd13, 4;
	mov.u64 	%rd14, d_Cos;
	add.s64 	%rd19, %rd14, 4;
	cvt.rn.f32.s32 	%f2, %r3;
	mov.b32 	%r28, 0;
$L__BB0_3:
	ld.const.f32 	%f5, [%rd19+-4];
	ld.const.f32 	%f6, [%rd20+-4];
	mul.f32 	%f7, %f6, %f2;
	fma.rn.f32 	%f8, %f5, %f1, %f7;
	add.f32 	%f9, %f3, %f8;
	div.rn.f32 	%f10, %f9, %f4;
	cvt.rzi.s32.f32 	%r5, %f10;
	setp.gt.u32 	%p3, %r5, 99;
	@%p3 bra 	$L__BB0_5;
	mad.lo.s32 	%r24, %r5, 90, %r28;
	mul.wide.u32 	%rd15, %r24, 4;
	add.s64 	%rd16, %rd1, %rd15;
	atom.global.add.u32 	%r25, [%rd16], 1;
$L__BB0_5:
	ld.const.f32 	%f11, [%rd19];
	ld.const.f32 	%f12, [%rd20];
	mul.f32 	%f13, %f12, %f2;
	fma.rn.f32 	%f14, %f11, %f1, %f13;
	add.f32 	%f15, %f3, %f14;
	div.rn.f32 	%f16, %f15, %f4;
	cvt.rzi.s32.f32 	%r6, %f16;
	setp.gt.u32 	%p4, %r6, 99;
	@%p4 bra 	$L__BB0_7;
	mad.lo.s32 	%r26, %r6, 90, %r28;
	mul.wide.u32 	%rd17, %r26, 4;
	add.s64 	%rd18, %rd1, %rd17;
	atom.global.add.u32 	%r27, [%rd18+4], 1;
$L__BB0_7:
	add.s32 	%r28, %r28, 2;
	add.s64 	%rd20, %rd20, 8;
	add.s64 	%rd19, %rd19, 8;
	setp.ne.s32 	%p5, %r28, 90;
	@%p5 bra 	$L__BB0_3;
$L__BB0_8:
	ret;

}


// ===== COMPILED SASS (sm_100) =====

	.target	sm_100

	.elftype	@"ET_EXEC"


//--------------------- .note.nv.tkinfo           --------------------------
	.section	.note.nv.tkinfo,"",@"SHT_NOTE"
	.sectionflags	@"SHF_NOTE_NV_TKINFO"
	.tkinfo
        /*0018*/ 	.word	0x00000002
        /*0030*/ 	.string	""
        /*0030*/ 	.string	"ptxas"
        /*0030*/ 	.string	"Cuda compilation tools, release 13.0, V13.0.88"
        /*0030*/ 	.string	"Build cuda_13.0.r13.0/compiler.36424714_0"
        /*0030*/ 	.string	"-arch sm_100 -m 64 "



//--------------------- .note.nv.cuinfo           --------------------------
	.section	.note.nv.cuinfo,"",@"SHT_NOTE"
	.sectionflags	@"SHF_NOTE_NV_CUINFO"
        /*0018*/ 	.short	0x0002
        /*001a*/ 	.short	0x0064
        /*001c*/ 	.short	0x0082
	.zero		2


//--------------------- .nv.info                  --------------------------
	.section	.nv.info,"",@"SHT_CUDA_INFO"
	.align	4


	//----- nvinfo : EIATTR_REGCOUNT
	.align		4
        /*0000*/ 	.byte	0x04, 0x2f
        /*0002*/ 	.short	(.L_3 - .L_2)
	.align		4
.L_2:
        /*0004*/ 	.word	index@(_Z13GPU_HoughTranPhiiPiff)
        /*0008*/ 	.word	0x00000016


	//----- nvinfo : EIATTR_FRAME_SIZE
	.align		4
.L_3:
        /*000c*/ 	.byte	0x04, 0x11
        /*000e*/ 	.short	(.L_5 - .L_4)
	.align		4
.L_4:
        /*0010*/ 	.word	index@($__internal_0_$__cuda_sm3x_div_rn_noftz_f32_slowpath)
        /*0014*/ 	.word	0x00000000


	//----- nvinfo : EIATTR_FRAME_SIZE
	.align		4
.L_5:
        /*0018*/ 	.byte	0x04, 0x11
        /*001a*/ 	.short	(.L_7 - .L_6)
	.align		4
.L_6:
        /*001c*/ 	.word	index@(_Z13GPU_HoughTranPhiiPiff)
        /*0020*/ 	.word	0x00000000


	//----- nvinfo : EIATTR_MIN_STACK_SIZE
	.align		4
.L_7:
        /*0024*/ 	.byte	0x04, 0x12
        /*0026*/ 	.short	(.L_9 - .L_8)
	.align		4
.L_8:
        /*0028*/ 	.word	index@(_Z13GPU_HoughTranPhiiPiff)
        /*002c*/ 	.word	0x00000000
.L_9:


//--------------------- .nv.compat                --------------------------
	.section	.nv.compat,"",@"SHT_CUDA_COMPAT_INFO"
	.align	4
        /*0000*/ 	.byte	0x02, 0x09, 0x00, 0x00, 0x02, 0x02, 0x01, 0x00, 0x02, 0x05, 0x05, 0x00, 0x03, 0x07, 0x01, 0x01
        /*0010*/ 	.byte	0x02, 0x03, 0x00, 0x00, 0x02, 0x06, 0x01, 0x00, 0x04, 0x0b, 0x08, 0x00, 0x01, 0x00, 0x00, 0x00
        /*0020*/ 	.byte	0x00, 0x00, 0x00, 0x00


//--------------------- .nv.info._Z13GPU_HoughTranPhiiPiff --------------------------
	.section	.nv.info._Z13GPU_HoughTranPhiiPiff,"",@"SHT_CUDA_INFO"
	.sectionflags	@""
	.align	4


	//----- nvinfo : EIATTR_CUDA_API_VERSION
	.align		4
        /*0000*/ 	.byte	0x04, 0x37
        /*0002*/ 	.short	(.L_11 - .L_10)
.L_10:
        /*0004*/ 	.word	0x00000082


	//----- nvinfo : EIATTR_KPARAM_INFO
	.align		4
.L_11:
        /*0008*/ 	.byte	0x04, 0x17
        /*000a*/ 	.short	(.L_13 - .L_12)
.L_12:
        /*000c*/ 	.word	0x00000000
        /*0010*/ 	.short	0x0005
        /*0012*/ 	.short	0x001c
        /*0014*/ 	.byte	0x00, 0xf0, 0x11, 0x00


	//----- nvinfo : EIATTR_KPARAM_INFO
	.align		4
.L_13:
        /*0018*/ 	.byte	0x04, 0x17
        /*001a*/ 	.short	(.L_15 - .L_14)
.L_14:
        /*001c*/ 	.word	0x00000000
        /*0020*/ 	.short	0x0004
        /*0022*/ 	.short	0x0018
        /*0024*/ 	.byte	0x00, 0xf0, 0x11, 0x00


	//----- nvinfo : EIATTR_KPARAM_INFO
	.align		4
.L_15:
        /*0028*/ 	.byte	0x04, 0x17
        /*002a*/ 	.short	(.L_17 - .L_16)
.L_16:
        /*002c*/ 	.word	0x00000000
        /*0030*/ 	.short	0x0003
        /*0032*/ 	.short	0x0010
        /*0034*/ 	.byte	0x00, 0xf5, 0x21, 0x00


	//----- nvinfo : EIATTR_KPARAM_INFO
	.align		4
.L_17:
        /*0038*/ 	.byte	0x04, 0x17
        /*003a*/ 	.short	(.L_19 - .L_18)
.L_18:
        /*003c*/ 	.word	0x00000000
        /*0040*/ 	.short	0x0002
        /*0042*/ 	.short	0x000c
        /*0044*/ 	.byte	0x00, 0xf0, 0x11, 0x00


	//----- nvinfo : EIATTR_KPARAM_INFO
	.align		4
.L_19:
        /*0048*/ 	.byte	0x04, 0x17
        /*004a*/ 	.short	(.L_21 - .L_20)
.L_20:
        /*004c*/ 	.word	0x00000000
        /*0050*/ 	.short	0x0001
        /*0052*/ 	.short	0x0008
        /*0054*/ 	.byte	0x00, 0xf0, 0x11, 0x00


	//----- nvinfo : EIATTR_KPARAM_INFO
	.align		4
.L_21:
        /*0058*/ 	.byte	0x04, 0x17
        /*005a*/ 	.short	(.L_23 - .L_22)
.L_22:
        /*005c*/ 	.word	0x00000000
        /*0060*/ 	.short	0x0000
        /*0062*/ 	.short	0x0000
        /*0064*/ 	.byte	0x00, 0xf5, 0x21, 0x00


	//----- nvinfo : EIATTR_SPARSE_MMA_MASK
	.align		4
.L_23:
        /*0068*/ 	.byte	0x03, 0x50
        /*006a*/ 	.short	0x0000


	//----- nvinfo : EIATTR_MAXREG_COUNT
	.align		4
        /*006c*/ 	.byte	0x03, 0x1b
        /*006e*/ 	.short	0x00ff


	//----- nvinfo : EIATTR_MERCURY_ISA_VERSION
	.align		4
        /*0070*/ 	.byte	0x03, 0x5f
        /*0072*/ 	.short	0x0101


	//----- nvinfo : EIATTR_VRC_CTA_INIT_COUNT
	.align		4
        /*0074*/ 	.byte	0x02, 0x4a
	.zero		1
	.zero		1


	//----- nvinfo : EIATTR_EXIT_INSTR_OFFSETS
	.align		4
        /*0078*/ 	.byte	0x04, 0x1c
        /*007a*/ 	.short	(.L_25 - .L_24)


	//   ....[0]....
.L_24:
        /*007c*/ 	.word	0x00000080


	//   ....[1]....
        /*0080*/ 	.word	0x00000260


	//   ....[2]....
        /*0084*/ 	.word	0x00000710


	//----- nvinfo : EIATTR_CRS_STACK_SIZE
	.align		4
.L_25:
        /*0088*/ 	.byte	0x04, 0x1e
        /*008a*/ 	.short	(.L_27 - .L_26)
.L_26:
        /*008c*/ 	.word	0x00000000


	//----- nvinfo : EIATTR_CBANK_PARAM_SIZE
	.align		4
.L_27:
        /*0090*/ 	.byte	0x03, 0x19
        /*0092*/ 	.short	0x0020


	//----- nvinfo : EIATTR_PARAM_CBANK
	.align		4
        /*0094*/ 	.byte	0x04, 0x0a
        /*0096*/ 	.short	(.L_29 - .L_28)
	.align		4
.L_28:
        /*0098*/ 	.word	index@(.nv.constant0._Z13GPU_HoughTranPhiiPiff)
        /*009c*/ 	.short	0x0380
        /*009e*/ 	.short	0x0020


	//----- nvinfo : EIATTR_SW_WAR
	.align		4
.L_29:
        /*00a0*/ 	.byte	0x04, 0x36
        /*00a2*/ 	.short	(.L_31 - .L_30)
.L_30:
        /*00a4*/ 	.word	0x00000008
.L_31:


//--------------------- .nv.callgraph             --------------------------
	.section	.nv.callgraph,"",@"SHT_CUDA_CALLGRAPH"
	.align	4
	.sectionentsize	8
	.align		4
        /*0000*/ 	.word	0x00000000
	.align		4
        /*0004*/ 	.word	0xffffffff
	.align		4
        /*0008*/ 	.word	0x00000000
	.align		4
        /*000c*/ 	.word	0xfffffffe
	.align		4
        /*0010*/ 	.word	0x00000000
	.align		4
        /*0014*/ 	.word	0xfffffffd
	.align		4
        /*0018*/ 	.word	0x00000000
	.align		4
        /*001c*/ 	.word	0xfffffffc


//--------------------- .nv.constant3             --------------------------
	.section	.nv.constant3,"a",@progbits
	.align	4
.nv.constant3:
	.type		d_Cos,@object
	.size		d_Cos,(d_Sin - d_Cos)
d_Cos:
	.zero		360
	.type		d_Sin,@object
	.size		d_Sin,(.L_1 - d_Sin)
d_Sin:
	.zero		360
.L_1:


//--------------------- .text._Z13GPU_HoughTranPhiiPiff --------------------------
	.section	.text._Z13GPU_HoughTranPhiiPiff,"ax",@progbits
	.align	128
        .global         _Z13GPU_HoughTranPhiiPiff
        .type           _Z13GPU_HoughTranPhiiPiff,@function
        .size           _Z13GPU_HoughTranPhiiPiff,(.L_x_21 - _Z13GPU_HoughTranPhiiPiff)
        .other          _Z13GPU_HoughTranPhiiPiff,@"STO_CUDA_ENTRY STV_DEFAULT"
_Z13GPU_HoughTranPhiiPiff:
.text._Z13GPU_HoughTranPhiiPiff:
[----:B------:R-:W-:Y:S01]  /*0000*/  LDC R1, c[0x0][0x37c] ;  /* 0x0000df00ff017b82 */ /* 0x000fe20000000800 */
[----:B------:R-:W0:Y:S07]  /*0010*/  S2R R0, SR_TID.X ;  /* 0x0000000000007919 */ /* 0x000e2e0000002100 */
[----:B------:R-:W0:Y:S08]  /*0020*/  S2UR UR4, SR_CTAID.X ;  /* 0x00000000000479c3 */ /* 0x000e300000002500 */
[----:B------:R-:W0:Y:S08]  /*0030*/  LDC R9, c[0x0][0x360] ;  /* 0x0000d800ff097b82 */ /* 0x000e300000000800 */
[----:B------:R-:W1:Y:S01]  /*0040*/  LDC.64 R2, c[0x0][0x388] ;  /* 0x0000e200ff027b82 */ /* 0x000e620000000a00 */
[----:B0-----:R-:W-:-:S02]  /*0050*/  IMAD R9, R9, UR4, R0 ;  /* 0x0000000409097c24 */ /* 0x001fc4000f8e0200 */
[----:B-1----:R-:W-:-:S05]  /*0060*/  IMAD R0, R3, R2, RZ ;  /* 0x0000000203007224 */ /* 0x002fca00078e02ff */
[----:B------:R-:W-:-:S13]  /*0070*/  ISETP.GE.AND P0, PT, R9, R0, PT ;  /* 0x000000000900720c */ /* 0x000fda0003f06270 */
[----:B------:R-:W-:Y:S05]  /*0080*/  @P0 EXIT ;  /* 0x000000000000094d */ /* 0x000fea0003800000 */
[----:B------:R-:W0:Y:S01]  /*0090*/  LDCU.64 UR4, c[0x0][0x380] ;  /* 0x00007000ff0477ac */ /* 0x000e220008000a00 */
[----:B------:R-:W1:Y:S01]  /*00a0*/  LDCU.64 UR6, c[0x0][0x358] ;  /* 0x00006b00ff0677ac */ /* 0x000e620008000a00 */
[----:B0-----:R-:W-:-:S04]  /*00b0*/  IADD3 R4, P0, PT, R9, UR4, RZ ;  /* 0x0000000409047c10 */ /* 0x001fc8000ff1e0ff */
[----:B------:R-:W-:-:S05]  /*00c0*/  LEA.HI.X.SX32 R5, R9, UR5, 0x1, P0 ;  /* 0x0000000509057c11 */ /* 0x000fca00080f0eff */
[----:B-1----:R-:W2:Y:S01]  /*00d0*/  LDG.E.U8 R4, desc[UR6][R4.64] ;  /* 0x0000000604047981 */ /* 0x002ea2000c1e1100 */
[----:B------:R-:W-:-:S04]  /*00e0*/  IABS R11, R2 ;  /* 0x00000002000b7213 */ /* 0x000fc80000000000 */
[----:B------:R-:W0:Y:S08]  /*00f0*/  I2F.RP R0, R11 ;  /* 0x0000000b00007306 */ /* 0x000e300000209400 */
[----:B0-----:R-:W0:Y:S02]  /*0100*/  MUFU.RCP R0, R0 ;  /* 0x0000000000007308 */ /* 0x001e240000001000 */
[----:B0-----:R-:W-:-:S06]  /*0110*/  VIADD R6, R0, 0xffffffe ;  /* 0x0ffffffe00067836 */ /* 0x001fcc0000000000 */
[----:B------:R0:W1:Y:S02]  /*0120*/  F2I.FTZ.U32.TRUNC.NTZ R7, R6 ;  /* 0x0000000600077305 */ /* 0x000064000021f000 */
[----:B0-----:R-:W-:Y:S02]  /*0130*/  IMAD.MOV.U32 R6, RZ, RZ, RZ ;  /* 0x000000ffff067224 */ /* 0x001fe400078e00ff */
[----:B-1----:R-:W-:-:S04]  /*0140*/  IMAD.MOV R8, RZ, RZ, -R7 ;  /* 0x000000ffff087224 */ /* 0x002fc800078e0a07 */
[----:B------:R-:W-:Y:S01]  /*0150*/  IMAD R13, R8, R11, RZ ;  /* 0x0000000b080d7224 */ /* 0x000fe200078e02ff */
[----:B------:R-:W-:-:S03]  /*0160*/  IABS R8, R9 ;  /* 0x0000000900087213 */ /* 0x000fc60000000000 */
[----:B------:R-:W-:-:S06]  /*0170*/  IMAD.HI.U32 R7, R7, R13, R6 ;  /* 0x0000000d07077227 */ /* 0x000fcc00078e0006 */
[----:B------:R-:W-:-:S04]  /*0180*/  IMAD.HI.U32 R7, R7, R8, RZ ;  /* 0x0000000807077227 */ /* 0x000fc800078e00ff */
[----:B------:R-:W-:-:S04]  /*0190*/  IMAD.MOV R0, RZ, RZ, -R7 ;  /* 0x000000ffff007224 */ /* 0x000fc800078e0a07 */
[----:B------:R-:W-:-:S05]  /*01a0*/  IMAD R0, R11, R0, R8 ;  /* 0x000000000b007224 */ /* 0x000fca00078e0208 */
[----:B------:R-:W-:-:S13]  /*01b0*/  ISETP.GT.U32.AND P1, PT, R11, R0, PT ;  /* 0x000000000b00720c */ /* 0x000fda0003f24070 */
[----:B------:R-:W-:Y:S02]  /*01c0*/  @!P1 IMAD.IADD R0, R0, 0x1, -R11 ;  /* 0x0000000100009824 */ /* 0x000fe400078e0a0b */
[----:B------:R-:W-:-:S03]  /*01d0*/  @!P1 VIADD R7, R7, 0x1 ;  /* 0x0000000107079836 */ /* 0x000fc60000000000 */
[----:B------:R-:W-:Y:S02]  /*01e0*/  ISETP.GE.U32.AND P2, PT, R0, R11, PT ;  /* 0x0000000b0000720c */ /* 0x000fe40003f46070 */
[----:B------:R-:W-:-:S04]  /*01f0*/  LOP3.LUT R0, R9, R2, RZ, 0x3c, !PT ;  /* 0x0000000209007212 */ /* 0x000fc800078e3cff */
[----:B------:R-:W-:-:S07]  /*0200*/  ISETP.GE.AND P0, PT, R0, RZ, PT ;  /* 0x000000ff0000720c */ /* 0x000fce0003f06270 */
[----:B------:R-:W-:Y:S01]  /*0210*/  @P2 VIADD R7, R7, 0x1 ;  /* 0x0000000107072836 */ /* 0x000fe20000000000 */
[----:B------:R-:W-:-:S03]  /*0220*/  ISETP.NE.AND P2, PT, R2, RZ, PT ;  /* 0x000000ff0200720c */ /* 0x000fc60003f45270 */
[----:B------:R-:W-:-:S04]  /*0230*/  IMAD.MOV.U32 R0, RZ, RZ, R7 ;  /* 0x000000ffff007224 */ /* 0x000fc800078e0007 */
[----:B------:R-:W-:Y:S01]  /*0240*/  @!P0 IMAD.MOV R0, RZ, RZ, -R0 ;  /* 0x000000ffff008224 */ /* 0x000fe200078e0a00 */
[----:B--2---:R-:W-:-:S13]  /*0250*/  ISETP.NE.AND P1, PT, R4, RZ, PT ;  /* 0x000000ff0400720c */ /* 0x004fda0003f25270 */
[----:B------:R-:W-:Y:S05]  /*0260*/  @!P1 EXIT ;  /* 0x000000000000994d */ /* 0x000fea0003800000 */
[-C--:B------:R-:W-:Y:S01]  /*0270*/  @!P2 LOP3.LUT R0, RZ, R2.reuse, RZ, 0x33, !PT ;  /* 0x00000002ff00a212 */ /* 0x080fe200078e33ff */
[----:B------:R-:W0:Y:S01]  /*0280*/  LDC.64 R4, c[0x0][0x390] ;  /* 0x0000e400ff047b82 */ /* 0x000e220000000a00 */
[----:B------:R-:W-:Y:S01]  /*0290*/  LEA.HI R3, R3, R3, RZ, 0x1 ;  /* 0x0000000303037211 */ /* 0x000fe200078f08ff */
[----:B------:R-:W-:Y:S01]  /*02a0*/  HFMA2 R10, -RZ, RZ, 0, 0 ;  /* 0x00000000ff0a7431 */ /* 0x000fe200000001ff */
[----:B------:R-:W-:Y:S01]  /*02b0*/  UMOV UR9, 0x16c ;  /* 0x0000016c00097882 */ /* 0x000fe20000000000 */
[----:B------:R-:W-:Y:S01]  /*02c0*/  IMAD.MOV R8, RZ, RZ, -R0 ;  /* 0x000000ffff087224 */ /* 0x000fe200078e0a00 */
[C---:B------:R-:W-:Y:S01]  /*02d0*/  LEA.HI R0, R2.reuse, R2, RZ, 0x1 ;  /* 0x0000000202007211 */ /* 0x040fe200078f08ff */
[----:B------:R-:W-:Y:S02]  /*02e0*/  UMOV UR8, 0x4 ;  /* 0x0000000400087882 */ /* 0x000fe40000000000 */
[----:B------:R-:W1:Y:S01]  /*02f0*/  LDC.64 R6, c[0x0][0x398] ;  /* 0x0000e600ff067b82 */ /* 0x000e620000000a00 */
[----:B------:R-:W-:Y:S01]  /*0300*/  SHF.R.S32.HI R0, RZ, 0x1, R0 ;  /* 0x00000001ff007819 */ /* 0x000fe20000011400 */
[-C--:B------:R-:W-:Y:S01]  /*0310*/  IMAD R9, R2, R8.reuse, R9 ;  /* 0x0000000802097224 */ /* 0x080fe200078e0209 */
[----:B------:R-:W-:-:S03]  /*0320*/  LEA.HI.SX32 R3, R3, R8, 0x1f ;  /* 0x0000000803037211 */ /* 0x000fc600078ffaff */
[----:B------:R-:W-:Y:S01]  /*0330*/  IMAD.IADD R0, R9, 0x1, -R0 ;  /* 0x0000000109007824 */ /* 0x000fe200078e0a00 */
[----:B------:R-:W-:-:S04]  /*0340*/  I2FP.F32.S32 R9, R3 ;  /* 0x0000000300097245 */ /* 0x000fc80000201400 */
[----:B------:R-:W-:-:S07]  /*0350*/  I2FP.F32.S32 R8, R0 ;  /* 0x0000000000087245 */ /* 0x000fce0000201400 */
.L_x_8:
[----:B------:R-:W2:Y:S01]  /*0360*/  LDCU UR5, c[0x3][UR9+-0x4] ;  /* 0x00ffff80090577ac */ /* 0x000ea20008000800 */
[----:B-1----:R-:W1:Y:S01]  /*0370*/  MUFU.RCP R2, R7 ;  /* 0x0000000700027308 */ /* 0x002e620000001000 */
[----:B---3--:R-:W3:Y:S01]  /*0380*/  LDC R0, c[0x0][0x39c] ;  /* 0x0000e700ff007b82 */ /* 0x008ee20000000800 */
[----:B------:R-:W-:Y:S01]  /*0390*/  BSSY.RECONVERGENT B0, `(.L_x_0) ;  /* 0x000000e000007945 */ /* 0x000fe20003800200 */
[----:B------:R-:W4:Y:S01]  /*03a0*/  LDCU UR4, c[0x3][UR8+-0x4] ;  /* 0x00ffff80080477ac */ /* 0x000f220008000800 */
[----:B--2---:R-:W-:Y:S01]  /*03b0*/  FMUL R3, R9, UR5 ;  /* 0x0000000509037c20 */ /* 0x004fe20008400000 */
[----:B-1----:R-:W-:-:S03]  /*03c0*/  FFMA R11, R2, -R7, 1 ;  /* 0x3f800000020b7423 */ /* 0x002fc60000000807 */
[----:B----4-:R-:W-:Y:S01]  /*03d0*/  FFMA R3, R8, UR4, R3 ;  /* 0x0000000408037c23 */ /* 0x010fe20008000003 */
[----:B------:R-:W-:-:S03]  /*03e0*/  FFMA R2, R2, R11, R2 ;  /* 0x0000000b02027223 */ /* 0x000fc60000000002 */
[----:B------:R-:W-:-:S04]  /*03f0*/  FADD R3, R3, R6 ;  /* 0x0000000603037221 */ /* 0x000fc80000000000 */
[----:B------:R-:W1:Y:S01]  /*0400*/  FCHK P0, R3, R7 ;  /* 0x0000000703007302 */ /* 0x000e620000000000 */
[----:B------:R-:W-:-:S04]  /*0410*/  FFMA R12, R3, R2, RZ ;  /* 0x00000002030c7223 */ /* 0x000fc800000000ff */
[----:B------:R-:W-:-:S04]  /*0420*/  FFMA R11, R12, -R7, R3 ;  /* 0x800000070c0b7223 */ /* 0x000fc80000000003 */
[----:B------:R-:W-:Y:S01]  /*0430*/  FFMA R2, R2, R11, R12 ;  /* 0x0000000b02027223 */ /* 0x000fe2000000000c */
[----:B-1----:R-:W-:Y:S06]  /*0440*/  @!P0 BRA `(.L_x_1) ;  /* 0x0000000000088947 */ /* 0x002fec0003800000 */
[----:B------:R-:W-:-:S07]  /*0450*/  MOV R12, 0x470 ;  /* 0x00000470000c7802 */ /* 0x000fce0000000f00 */
[----:B0--3--:R-:W-:Y:S05]  /*0460*/  CALL.REL.NOINC `($__internal_0_$__cuda_sm3x_div_rn_noftz_f32_slowpath) ;  /* 0x0000000000ac7944 */ /* 0x009fea0003c00000 */
.L_x_1:
[----:B------:R-:W-:Y:S05]  /*0470*/  BSYNC.RECONVERGENT B0 ;  /* 0x0000000000007941 */ /* 0x000fea0003800200 */
.L_x_0:
[----:B------:R-:W1:Y:S01]  /*0480*/  F2I.TRUNC.NTZ R3, R2 ;  /* 0x0000000200037305 */ /* 0x000e62000020f100 */
[----:B------:R-:W-:Y:S01]  /*0490*/  BSSY.RECONVERGENT B0, `(.L_x_2) ;  /* 0x0000007000007945 */ /* 0x000fe20003800200 */
[----:B-1----:R-:W-:-:S13]  /*04a0*/  ISETP.GT.U32.AND P0, PT, R3, 0x63, PT ;  /* 0x000000630300780c */ /* 0x002fda0003f04070 */
[----:B------:R-:W-:Y:S05]  /*04b0*/  @P0 BRA `(.L_x_3) ;  /* 0x0000000000100947 */ /* 0x000fea0003800000 */
[----:B------:R-:W-:Y:S02]  /*04c0*/  IMAD R3, R3, 0x5a, R10 ;  /* 0x0000005a03037824 */ /* 0x000fe400078e020a */
[----:B------:R-:W-:Y:S02]  /*04d0*/  IMAD.MOV.U32 R11, RZ, RZ, 0x1 ;  /* 0x00000001ff0b7424 */ /* 0x000fe400078e00ff */
[----:B0-----:R-:W-:-:S05]  /*04e0*/  IMAD.WIDE.U32 R2, R3, 0x4, R4 ;  /* 0x0000000403027825 */ /* 0x001fca00078e0004 */
[----:B------:R1:W-:Y:S02]  /*04f0*/  REDG.E.ADD.STRONG.GPU desc[UR6][R2.64], R11 ;  /* 0x0000000b0200798e */ /* 0x0003e4000c12e106 */
.L_x_3:
[----:B------:R-:W-:Y:S05]  /*0500*/  BSYNC.RECONVERGENT B0 ;  /* 0x0000000000007941 */ /* 0x000fea0003800200 */
.L_x_2:
[----:B------:R-:W2:Y:S01]  /*0510*/  LDCU UR5, c[0x3][UR9] ;  /* 0x00c00000090577ac */ /* 0x000ea20008000800 */
[----:B-1----:R-:W1:Y:S01]  /*0520*/  MUFU.RCP R2, R7 ;  /* 0x0000000700027308 */ /* 0x002e620000001000 */
        /* <DEDUP_REMOVED lines=12> */
[----:B------:R-:W-:Y:S01]  /*05f0*/  IMAD.MOV.U32 R3, RZ, RZ, R14 ;  /* 0x000000ffff037224 */ /* 0x000fe200078e000e */
[----:B------:R-:W-:-:S07]  /*0600*/  MOV R12, 0x620 ;  /* 0x00000620000c7802 */ /* 0x000fce0000000f00 */
[----:B0--3--:R-:W-:Y:S05]  /*0610*/  CALL.REL.NOINC `($__internal_0_$__cuda_sm3x_div_rn_noftz_f32_slowpath) ;  /* 0x0000000000407944 */ /* 0x009fea0003c00000 */
.L_x_5:
[----:B------:R-:W-:Y:S05]  /*0620*/  BSYNC.RECONVERGENT B0 ;  /* 0x0000000000007941 */ /* 0x000fea0003800200 */
.L_x_4:
        /* <DEDUP_REMOVED lines=8> */
.L_x_7:
[----:B------:R-:W-:Y:S05]  /*06b0*/  BSYNC.RECONVERGENT B0 ;  /* 0x0000000000007941 */ /* 0x000fea0003800200 */
.L_x_6:
[----:B------:R-:W-:Y:S01]  /*06c0*/  VIADD R10, R10, 0x2 ;  /* 0x000000020a0a7836 */ /* 0x000fe20000000000 */
[----:B------:R-:W-:Y:S02]  /*06d0*/  UIADD3 UR9, UPT, UPT, UR9, 0x8, URZ ;  /* 0x0000000809097890 */ /* 0x000fe4000fffe0ff */
[----:B------:R-:W-:Y:S02]  /*06e0*/  UIADD3 UR8, UPT, UPT, UR8, 0x8, URZ ;  /* 0x0000000808087890 */ /* 0x000fe4000fffe0ff */
[----:B------:R-:W-:-:S13]  /*06f0*/  ISETP.NE.AND P0, PT, R10, 0x5a, PT ;  /* 0x0000005a0a00780c */ /* 0x000fda0003f05270 */
[----:B------:R-:W-:Y:S05]  /*0700*/  @P0 BRA `(.L_x_8) ;  /* 0xfffffffc00140947 */ /* 0x000fea000383ffff */
[----:B------:R-:W-:Y:S05]  /*0710*/  EXIT ;  /* 0x000000000000794d */ /* 0x000fea0003800000 */
        .weak           $__internal_0_$__cuda_sm3x_div_rn_noftz_f32_slowpath
        .type           $__internal_0_$__cuda_sm3x_div_rn_noftz_f32_slowpath,@function
        .size           $__internal_0_$__cuda_sm3x_div_rn_noftz_f32_slowpath,(.L_x_21 - $__internal_0_$__cuda_sm3x_div_rn_noftz_f32_slowpath)
$__internal_0_$__cuda_sm3x_div_rn_noftz_f32_slowpath:
[--C-:B------:R-:W-:Y:S01]  /*0720*/  SHF.R.U32.HI R13, RZ, 0x17, R0.reuse ;  /* 0x00000017ff0d7819 */ /* 0x100fe20000011600 */
[----:B------:R-:W-:Y:S01]  /*0730*/  BSSY.RECONVERGENT B1, `(.L_x_9) ;  /* 0x0000063000017945 */ /* 0x000fe20003800200 */
[----:B------:R-:W-:Y:S02]  /*0740*/  SHF.R.U32.HI R2, RZ, 0x17, R3 ;  /* 0x00000017ff027819 */ /* 0x000fe40000011603 */
[----:B------:R-:W-:Y:S02]  /*0750*/  LOP3.LUT R13, R13, 0xff, RZ, 0xc0, !PT ;  /* 0x000000ff0d0d7812 */ /* 0x000fe400078ec0ff */
[----:B------:R-:W-:Y:S01]  /*0760*/  LOP3.LUT R14, R2, 0xff, RZ, 0xc0, !PT ;  /* 0x000000ff020e7812 */ /* 0x000fe200078ec0ff */
[----:B------:R-:W-:Y:S02]  /*0770*/  IMAD.MOV.U32 R2, RZ, RZ, R0 ;  /* 0x000000ffff027224 */ /* 0x000fe400078e0000 */
[----:B------:R-:W-:Y:S02]  /*0780*/  VIADD R15, R13, 0xffffffff ;  /* 0xffffffff0d0f7836 */ /* 0x000fe40000000000 */
[----:B------:R-:W-:-:S03]  /*0790*/  VIADD R16, R14, 0xffffffff ;  /* 0xffffffff0e107836 */ /* 0x000fc60000000000 */
[----:B------:R-:W-:-:S04]  /*07a0*/  ISETP.GT.U32.AND P0, PT, R15, 0xfd, PT ;  /* 0x000000fd0f00780c */ /* 0x000fc80003f04070 */
[----:B------:R-:W-:-:S13]  /*07b0*/  ISETP.GT.U32.OR P0, PT, R16, 0xfd, P0 ;  /* 0x000000fd1000780c */ /* 0x000fda0000704470 */
[----:B------:R-:W-:Y:S01]  /*07c0*/  @!P0 MOV R11, RZ ;  /* 0x000000ff000b8202 */ /* 0x000fe20000000f00 */
[----:B------:R-:W-:Y:S06]  /*07d0*/  @!P0 BRA `(.L_x_10) ;  /* 0x00000000005c8947 */ /* 0x000fec0003800000 */
[----:B------:R-:W-:Y:S02]  /*07e0*/  FSETP.GTU.FTZ.AND P0, PT, |R3|, +INF , PT ;  /* 0x7f8000000300780b */ /* 0x000fe40003f1c200 */
[----:B------:R-:W-:-:S04]  /*07f0*/  FSETP.GTU.FTZ.AND P1, PT, |R0|, +INF , PT ;  /* 0x7f8000000000780b */ /* 0x000fc80003f3c200 */
[----:B------:R-:W-:-:S13]  /*0800*/  PLOP3.LUT P0, PT, P0, P1, PT, 0xf8, 0x8f ;  /* 0x00000000008f781c */ /* 0x000fda0000703f70 */
[----:B------:R-:W-:Y:S05]  /*0810*/  @P0 BRA `(.L_x_11) ;  /* 0x00000004004c0947 */ /* 0x000fea0003800000 */
[----:B------:R-:W-:-:S13]  /*0820*/  LOP3.LUT P0, RZ, R2, 0x7fffffff, R3, 0xc8, !PT ;  /* 0x7fffffff02ff7812 */ /* 0x000fda000780c803 */
[----:B------:R-:W-:Y:S05]  /*0830*/  @!P0 BRA `(.L_x_12) ;  /* 0x00000004003c8947 */ /* 0x000fea0003800000 */
[C---:B------:R-:W-:Y:S02]  /*0840*/  FSETP.NEU.FTZ.AND P2, PT, |R3|.reuse, +INF , PT ;  /* 0x7f8000000300780b */ /* 0x040fe40003f5d200 */
[----:B------:R-:W-:Y:S02]  /*0850*/  FSETP.NEU.FTZ.AND P1, PT, |R0|, +INF , PT ;  /* 0x7f8000000000780b */ /* 0x000fe40003f3d200 */
[----:B------:R-:W-:-:S11]  /*0860*/  FSETP.NEU.FTZ.AND P0, PT, |R3|, +INF , PT ;  /* 0x7f8000000300780b */ /* 0x000fd60003f1d200 */
[----:B------:R-:W-:Y:S05]  /*0870*/  @!P1 BRA !P2, `(.L_x_12) ;  /* 0x00000004002c9947 */ /* 0x000fea0005000000 */
[----:B------:R-:W-:-:S04]  /*0880*/  LOP3.LUT P2, RZ, R3, 0x7fffffff, RZ, 0xc0, !PT ;  /* 0x7fffffff03ff7812 */ /* 0x000fc8000784c0ff */
[----:B------:R-:W-:-:S13]  /*0890*/  PLOP3.LUT P1, PT, P1, P2, PT, 0x2f, 0xf2 ;  /* 0x0000000000f2781c */ /* 0x000fda0000f24577 */
[----:B------:R-:W-:Y:S05]  /*08a0*/  @P1 BRA `(.L_x_13) ;  /* 0x0000000400181947 */ /* 0x000fea0003800000 */
[----:B------:R-:W-:-:S04]  /*08b0*/  LOP3.LUT P1, RZ, R2, 0x7fffffff, RZ, 0xc0, !PT ;  /* 0x7fffffff02ff7812 */ /* 0x000fc8000782c0ff */
[----:B------:R-:W-:-:S13]  /*08c0*/  PLOP3.LUT P0, PT, P0, P1, PT, 0x2f, 0xf2 ;  /* 0x0000000000f2781c */ /* 0x000fda0000702577 */
[----:B------:R-:W-:Y:S05]  /*08d0*/  @P0 BRA `(.L_x_14) ;  /* 0x0000000400000947 */ /* 0x000fea0003800000 */
[----:B------:R-:W-:Y:S02]  /*08e0*/  ISETP.GE.AND P0, PT, R16, RZ, PT ;  /* 0x000000ff1000720c */ /* 0x000fe40003f06270 */
[----:B------:R-:W-:-:S11]  /*08f0*/  ISETP.GE.AND P1, PT, R15, RZ, PT ;  /* 0x000000ff0f00720c */ /* 0x000fd60003f26270 */
[----:B------:R-:W-:Y:S02]  /*0900*/  @P0 IMAD.MOV.U32 R11, RZ, RZ, RZ ;  /* 0x000000ffff0b0224 */ /* 0x000fe400078e00ff */
[----:B------:R-:W-:Y:S01]  /*0910*/  @!P0 FFMA R3, R3, 1.84467440737095516160e+19, RZ ;  /* 0x5f80000003038823 */ /* 0x000fe200000000ff */
[----:B------:R-:W-:Y:S02]  /*0920*/  @!P0 IMAD.MOV.U32 R11, RZ, RZ, -0x40 ;  /* 0xffffffc0ff0b8424 */ /* 0x000fe400078e00ff */
[----:B------:R-:W-:Y:S02]  /*0930*/  @!P1 FFMA R2, R0, 1.84467440737095516160e+19, RZ ;  /* 0x5f80000000029823 */ /* 0x000fe400000000ff */
[----:B------:R-:W-:-:S07]  /*0940*/  @!P1 VIADD R11, R11, 0x40 ;  /* 0x000000400b0b9836 */ /* 0x000fce0000000000 */
.L_x_10:
[----:B------:R-:W-:Y:S01]  /*0950*/  LEA R15, R13, 0xc0800000, 0x17 ;  /* 0xc08000000d0f7811 */ /* 0x000fe200078eb8ff */
[----:B------:R-:W-:Y:S01]  /*0960*/  VIADD R14, R14, 0xffffff81 ;  /* 0xffffff810e0e7836 */ /* 0x000fe20000000000 */
[----:B------:R-:W-:Y:S03]  /*0970*/  BSSY.RECONVERGENT B2, `(.L_x_15) ;  /* 0x0000035000027945 */ /* 0x000fe60003800200 */
[----:B------:R-:W-:Y:S02]  /*0980*/  IMAD.IADD R15, R2, 0x1, -R15 ;  /* 0x00000001020f7824 */ /* 0x000fe400078e0a0f */
[C---:B------:R-:W-:Y:S01]  /*0990*/  IMAD R2, R14.reuse, -0x800000, R3 ;  /* 0xff8000000e027824 */ /* 0x040fe200078e0203 */
[----:B------:R-:W-:Y:S01]  /*09a0*/  IADD3 R14, PT, PT, R14, 0x7f, -R13 ;  /* 0x0000007f0e0e7810 */ /* 0x000fe20007ffe80d */
[----:B------:R-:W0:Y:S01]  /*09b0*/  MUFU.RCP R16, R15 ;  /* 0x0000000f00107308 */ /* 0x000e220000001000 */
[----:B------:R-:W-:-:S03]  /*09c0*/  FADD.FTZ R17, -R15, -RZ ;  /* 0x800000ff0f117221 */ /* 0x000fc60000010100 */
[----:B------:R-:W-:Y:S02]  /*09d0*/  IMAD.IADD R14, R14, 0x1, R11 ;  /* 0x000000010e0e7824 */ /* 0x000fe400078e020b */
[----:B0-----:R-:W-:-:S04]  /*09e0*/  FFMA R19, R16, R17, 1 ;  /* 0x3f80000010137423 */ /* 0x001fc80000000011 */
[----:B------:R-:W-:-:S04]  /*09f0*/  FFMA R18, R16, R19, R16 ;  /* 0x0000001310127223 */ /* 0x000fc80000000010 */
[----:B------:R-:W-:-:S04]  /*0a00*/  FFMA R3, R2, R18, RZ ;  /* 0x0000001202037223 */ /* 0x000fc800000000ff */
[----:B------:R-:W-:-:S04]  /*0a10*/  FFMA R16, R17, R3, R2 ;  /* 0x0000000311107223 */ /* 0x000fc80000000002 */
[----:B------:R-:W-:-:S04]  /*0a20*/  FFMA R19, R18, R16, R3 ;  /* 0x0000001012137223 */ /* 0x000fc80000000003 */
[----:B------:R-:W-:-:S04]  /*0a30*/  FFMA R16, R17, R19, R2 ;  /* 0x0000001311107223 */ /* 0x000fc80000000002 */
[----:B------:R-:W-:-:S05]  /*0a40*/  FFMA R2, R18, R16, R19 ;  /* 0x0000001012027223 */ /* 0x000fca0000000013 */
[----:B------:R-:W-:-:S04]  /*0a50*/  SHF.R.U32.HI R3, RZ, 0x17, R2 ;  /* 0x00000017ff037819 */ /* 0x000fc80000011602 */
[----:B------:R-:W-:-:S05]  /*0a60*/  LOP3.LUT R3, R3, 0xff, RZ, 0xc0, !PT ;  /* 0x000000ff03037812 */ /* 0x000fca00078ec0ff */
[----:B------:R-:W-:-:S05]  /*0a70*/  IMAD.IADD R13, R3, 0x1, R14 ;  /* 0x00000001030d7824 */ /* 0x000fca00078e020e */
[----:B------:R-:W-:-:S04]  /*0a80*/  IADD3 R3, PT, PT, R13, -0x1, RZ ;  /* 0xffffffff0d037810 */ /* 0x000fc80007ffe0ff */
[----:B------:R-:W-:-:S13]  /*0a90*/  ISETP.GE.U32.AND P0, PT, R3, 0xfe, PT ;  /* 0x000000fe0300780c */ /* 0x000fda0003f06070 */
[----:B------:R-:W-:Y:S05]  /*0aa0*/  @!P0 BRA `(.L_x_16) ;  /* 0x0000000000808947 */ /* 0x000fea0003800000 */
[----:B------:R-:W-:-:S13]  /*0ab0*/  ISETP.GT.AND P0, PT, R13, 0xfe, PT ;  /* 0x000000fe0d00780c */ /* 0x000fda0003f04270 */
[----:B------:R-:W-:Y:S05]  /*0ac0*/  @P0 BRA `(.L_x_17) ;  /* 0x00000000006c0947 */ /* 0x000fea0003800000 */
[----:B------:R-:W-:-:S13]  /*0ad0*/  ISETP.GE.AND P0, PT, R13, 0x1, PT ;  /* 0x000000010d00780c */ /* 0x000fda0003f06270 */
[----:B------:R-:W-:Y:S05]  /*0ae0*/  @P0 BRA `(.L_x_18) ;  /* 0x0000000000740947 */ /* 0x000fea0003800000 */
[----:B------:R-:W-:Y:S02]  /*0af0*/  ISETP.GE.AND P0, PT, R13, -0x18, PT ;  /* 0xffffffe80d00780c */ /* 0x000fe40003f06270 */
[----:B------:R-:W-:-:S11]  /*0b00*/  LOP3.LUT R2, R2, 0x80000000, RZ, 0xc0, !PT ;  /* 0x8000000002027812 */ /* 0x000fd600078ec0ff */
[----:B------:R-:W-:Y:S05]  /*0b10*/  @!P0 BRA `(.L_x_18) ;  /* 0x0000000000688947 */ /* 0x000fea0003800000 */
[CCC-:B------:R-:W-:Y:S01]  /*0b20*/  FFMA.RZ R3, R18.reuse, R16.reuse, R19.reuse ;  /* 0x0000001012037223 */ /* 0x1c0fe2000000c013 */
[CCC-:B------:R-:W-:Y:S01]  /*0b30*/  FFMA.RM R14, R18.reuse, R16.reuse, R19.reuse ;  /* 0x00000010120e7223 */ /* 0x1c0fe20000004013 */
[C---:B------:R-:W-:Y:S02]  /*0b40*/  ISETP.NE.AND P2, PT, R13.reuse, RZ, PT ;  /* 0x000000ff0d00720c */ /* 0x040fe40003f45270 */
[----:B------:R-:W-:Y:S02]  /*0b50*/  ISETP.NE.AND P1, PT, R13, RZ, PT ;  /* 0x000000ff0d00720c */ /* 0x000fe40003f25270 */
[----:B------:R-:W-:Y:S01]  /*0b60*/  LOP3.LUT R11, R3, 0x7fffff, RZ, 0xc0, !PT ;  /* 0x007fffff030b7812 */ /* 0x000fe200078ec0ff */
[----:B------:R-:W-:Y:S01]  /*0b70*/  FFMA.RP R3, R18, R16, R19 ;  /* 0x0000001012037223 */ /* 0x000fe20000008013 */
[----:B------:R-:W-:Y:S02]  /*0b80*/  VIADD R16, R13, 0x20 ;  /* 0x000000200d107836 */ /* 0x000fe40000000000 */
[----:B------:R-:W-:Y:S01]  /*0b90*/  LOP3.LUT R11, R11, 0x800000, RZ, 0xfc, !PT ;  /* 0x008000000b0b7812 */ /* 0x000fe200078efcff */
[----:B------:R-:W-:Y:S01]  /*0ba0*/  IMAD.MOV R13, RZ, RZ, -R13 ;  /* 0x000000ffff0d7224 */ /* 0x000fe200078e0a0d */
[----:B------:R-:W-:-:S02]  /*0bb0*/  FSETP.NEU.FTZ.AND P0, PT, R3, R14, PT ;  /* 0x0000000e0300720b */ /* 0x000fc40003f1d000 */
[----:B------:R-:W-:Y:S02]  /*0bc0*/  SHF.L.U32 R16, R11, R16, RZ ;  /* 0x000000100b107219 */ /* 0x000fe400000006ff */
[----:B------:R-:W-:Y:S02]  /*0bd0*/  SEL R14, R13, RZ, P2 ;  /* 0x000000ff0d0e7207 */ /* 0x000fe40001000000 */
[----:B------:R-:W-:Y:S02]  /*0be0*/  ISETP.NE.AND P1, PT, R16, RZ, P1 ;  /* 0x000000ff1000720c */ /* 0x000fe40000f25270 */
[----:B------:R-:W-:Y:S02]  /*0bf0*/  SHF.R.U32.HI R14, RZ, R14, R11 ;  /* 0x0000000eff0e7219 */ /* 0x000fe4000001160b */
[----:B------:R-:W-:Y:S02]  /*0c00*/  PLOP3.LUT P0, PT, P0, P1, PT, 0xf8, 0x8f ;  /* 0x00000000008f781c */ /* 0x000fe40000703f70 */
[----:B------:R-:W-:-:S02]  /*0c10*/  SHF.R.U32.HI R16, RZ, 0x1, R14 ;  /* 0x00000001ff107819 */ /* 0x000fc4000001160e */
[----:B------:R-:W-:-:S04]  /*0c20*/  SEL R3, RZ, 0x1, !P0 ;  /* 0x00000001ff037807 */ /* 0x000fc80004000000 */
[----:B------:R-:W-:-:S04]  /*0c30*/  LOP3.LUT R3, R3, 0x1, R16, 0xf8, !PT ;  /* 0x0000000103037812 */ /* 0x000fc800078ef810 */
[----:B------:R-:W-:-:S05]  /*0c40*/  LOP3.LUT R3, R3, R14, RZ, 0xc0, !PT ;  /* 0x0000000e03037212 */ /* 0x000fca00078ec0ff */
[----:B------:R-:W-:-:S05]  /*0c50*/  IMAD.IADD R3, R16, 0x1, R3 ;  /* 0x0000000110037824 */ /* 0x000fca00078e0203 */
[----:B------:R-:W-:Y:S01]  /*0c60*/  LOP3.LUT R2, R3, R2, RZ, 0xfc, !PT ;  /* 0x0000000203027212 */ /* 0x000fe200078efcff */
[----:B------:R-:W-:Y:S06]  /*0c70*/  BRA `(.L_x_18) ;  /* 0x0000000000107947 */ /* 0x000fec0003800000 */
.L_x_17:
[----:B------:R-:W-:-:S04]  /*0c80*/  LOP3.LUT R2, R2, 0x80000000, RZ, 0xc0, !PT ;  /* 0x8000000002027812 */ /* 0x000fc800078ec0ff */
[----:B------:R-:W-:Y:S01]  /*0c90*/  LOP3.LUT R2, R2, 0x7f800000, RZ, 0xfc, !PT ;  /* 0x7f80000002027812 */ /* 0x000fe200078efcff */
[----:B------:R-:W-:Y:S06]  /*0ca0*/  BRA `(.L_x_18) ;  /* 0x0000000000047947 */ /* 0x000fec0003800000 */
.L_x_16:
[----:B------:R-:W-:-:S07]  /*0cb0*/  IMAD R2, R14, 0x800000, R2 ;  /* 0x008000000e027824 */ /* 0x000fce00078e0202 */
.L_x_18:
[----:B------:R-:W-:Y:S05]  /*0cc0*/  BSYNC.RECONVERGENT B2 ;  /* 0x0000000000027941 */ /* 0x000fea0003800200 */
.L_x_15:
[----:B------:R-:W-:Y:S05]  /*0cd0*/  BRA `(.L_x_19) ;  /* 0x0000000000207947 */ /* 0x000fea0003800000 */
.L_x_14:
[----:B------:R-:W-:-:S04]  /*0ce0*/  LOP3.LUT R2, R2, 0x80000000, R3, 0x48, !PT ;  /* 0x8000000002027812 */ /* 0x000fc800078e4803 */
[----:B------:R-:W-:Y:S01]  /*0cf0*/  LOP3.LUT R2, R2, 0x7f800000, RZ, 0xfc, !PT ;  /* 0x7f80000002027812 */ /* 0x000fe200078efcff */
[----:B------:R-:W-:Y:S06]  /*0d00*/  BRA `(.L_x_19) ;  /* 0x0000000000147947 */ /* 0x000fec0003800000 */
.L_x_13:
[----:B------:R-:W-:Y:S01]  /*0d10*/  LOP3.LUT R2, R2, 0x80000000, R3, 0x48, !PT ;  /* 0x8000000002027812 */ /* 0x000fe200078e4803 */
[----:B------:R-:W-:Y:S06]  /*0d20*/  BRA `(.L_x_19) ;  /* 0x00000000000c7947 */ /* 0x000fec0003800000 */
.L_x_12:
[----:B------:R-:W0:Y:S01]  /*0d30*/  MUFU.RSQ R2, -QNAN ;  /* 0xffc0000000027908 */ /* 0x000e220000001400 */
[----:B------:R-:W-:Y:S05]  /*0d40*/  BRA `(.L_x_19) ;  /* 0x0000000000047947 */ /* 0x000fea0003800000 */
.L_x_11:
[----:B------:R-:W-:-:S07]  /*0d50*/  FADD.FTZ R2, R3, R0 ;  /* 0x0000000003027221 */ /* 0x000fce0000010000 */
.L_x_19:
[----:B------:R-:W-:Y:S05]  /*0d60*/  BSYNC.RECONVERGENT B1 ;  /* 0x0000000000017941 */ /* 0x000fea0003800200 */
.L_x_9:
[----:B------:R-:W-:-:S04]  /*0d70*/  IMAD.MOV.U32 R13, RZ, RZ, 0x0 ;  /* 0x00000000ff0d7424 */ /* 0x000fc800078e00ff */
[----:B0-----:R-:W-:Y:S05]  /*0d80*/  RET.REL.NODEC R12 `(_Z13GPU_HoughTranPhiiPiff) ;  /* 0xfffffff00c9c7950 */ /* 0x001fea0003c3ffff */
.L_x_20:
[----:B------:R-:W-:-:S00]  /*0d90*/  BRA `(.L_x_20) ;  /* 0xfffffffc00fc7947 */ /* 0x000fc0000383ffff */
[----:B------:R-:W-:-:S00]  /*0da0*/  NOP ;  /* 0x0000000000007918 */ /* 0x000fc00000000000 */
        /* <DEDUP_REMOVED lines=13> */
.L_x_21:


//--------------------- .nv.shared.reserved.0     --------------------------
	.section	.nv.shared.reserved.0,"aw",@nobits
	.weak		__nv_reservedSMEM_offset_0_alias
	.size		__nv_reservedSMEM_offset_0_alias, 0, 64
	.other		__nv_reservedSMEM_offset_0_alias,@"STO_CUDA_RESERVED_SHARED STV_DEFAULT"
__nv_reservedSMEM_offset_0_alias:
	.zero		0
	.zero		64


//--------------------- .nv.constant0._Z13GPU_HoughTranPhiiPiff --------------------------
	.section	.nv.constant0._Z13GPU_HoughTranPhiiPiff,"a",@progbits
	.sectionflags	@""
	.align	4
.nv.constant0._Z13GPU_HoughTranPhiiPiff:
	.zero		928


//--------------------- SYMBOLS --------------------------

	.type		.nv.reservedSmem.offset0,@object
	.size		.nv.reservedSmem.offset0,0x4
